	.headerflags	@"EF_CUDA_TEXMODE_UNIFIED EF_CUDA_64BIT_ADDRESS EF_CUDA_ACCELERATORS EF_CUDA_SM90 EF_CUDA_VIRTUAL_SM(EF_CUDA_SM90)"
	.elftype	@"ET_EXEC"


//--------------------- .nv.info                  --------------------------
	.section	.nv.info,"",@"SHT_CUDA_INFO"
	.align	4


	//----- nvinfo : EIATTR_REGCOUNT
	.align		4
        /*0000*/ 	.byte	0x04, 0x2f
        /*0002*/ 	.short	(.L_1 - .L_0)
	.align		4
.L_0:
        /*0004*/ 	.word	index@(triton_poi_fused_convolution_leaky_relu_10)
        /*0008*/ 	.word	0x0000000e


	//----- nvinfo : EIATTR_MIN_STACK_SIZE
	.align		4
.L_1:
        /*000c*/ 	.byte	0x04, 0x12
        /*000e*/ 	.short	(.L_3 - .L_2)
	.align		4
.L_2:
        /*0010*/ 	.word	index@(triton_poi_fused_convolution_leaky_relu_10)
        /*0014*/ 	.word	0x00000000


	//----- nvinfo : EIATTR_FRAME_SIZE
	.align		4
.L_3:
        /*0018*/ 	.byte	0x04, 0x11
        /*001a*/ 	.short	(.L_5 - .L_4)
	.align		4
.L_4:
        /*001c*/ 	.word	index@(triton_poi_fused_convolution_leaky_relu_10)
        /*0020*/ 	.word	0x00000000


	//----- nvinfo : EIATTR_MIN_STACK_SIZE
	.align		4
.L_5:
        /*0024*/ 	.byte	0x04, 0x12
        /*0026*/ 	.short	(.L_7 - .L_6)
	.align		4
.L_6:
        /*0028*/ 	.word	index@(triton_poi_fused_convolution_leaky_relu_10)
        /*002c*/ 	.word	0x00000000
.L_7:


//--------------------- .nv.info.triton_poi_fused_convolution_leaky_relu_10 --------------------------
	.section	.nv.info.triton_poi_fused_convolution_leaky_relu_10,"",@"SHT_CUDA_INFO"
	.sectionflags	@""
	.align	4


	//----- nvinfo : EIATTR_CUDA_API_VERSION
	.align		4
        /*0000*/ 	.byte	0x04, 0x37
        /*0002*/ 	.short	(.L_9 - .L_8)
.L_8:
        /*0004*/ 	.word	0x0000007c


	//----- nvinfo : EIATTR_KPARAM_INFO
	.align		4
.L_9:
        /*0008*/ 	.byte	0x04, 0x17
        /*000a*/ 	.short	(.L_11 - .L_10)
.L_10:
        /*000c*/ 	.word	0x00000000
        /*0010*/ 	.short	0x0003
        /*0012*/ 	.short	0x0018
        /*0014*/ 	.byte	0x00, 0xf0, 0x11, 0x00


	//----- nvinfo : EIATTR_KPARAM_INFO
	.align		4
.L_11:
        /*0018*/ 	.byte	0x04, 0x17
        /*001a*/ 	.short	(.L_13 - .L_12)
.L_12:
        /*001c*/ 	.word	0x00000000
        /*0020*/ 	.short	0x0002
        /*0022*/ 	.short	0x0010
        /*0024*/ 	.byte	0x00, 0xf4, 0x21, 0x00


	//----- nvinfo : EIATTR_KPARAM_INFO
	.align		4
.L_13:
        /*0028*/ 	.byte	0x04, 0x17
        /*002a*/ 	.short	(.L_15 - .L_14)
.L_14:
        /*002c*/ 	.word	0x00000000
        /*0030*/ 	.short	0x0001
        /*0032*/ 	.short	0x0008
        /*0034*/ 	.byte	0x00, 0xf4, 0x21, 0x00


	//----- nvinfo : EIATTR_KPARAM_INFO
	.align		4
.L_15:
        /*0038*/ 	.byte	0x04, 0x17
        /*003a*/ 	.short	(.L_17 - .L_16)
.L_16:
        /*003c*/ 	.word	0x00000000
        /*0040*/ 	.short	0x0000
        /*0042*/ 	.short	0x0000
        /*0044*/ 	.byte	0x00, 0xf4, 0x21, 0x00


	//----- nvinfo : EIATTR_SPARSE_MMA_MASK
	.align		4
.L_17:
        /*0048*/ 	.byte	0x03, 0x50
        /*004a*/ 	.short	0x0000


	//----- nvinfo : EIATTR_MAXREG_COUNT
	.align		4
        /*004c*/ 	.byte	0x03, 0x1b
        /*004e*/ 	.short	0x00ff


	//----- nvinfo : EIATTR_EXIT_INSTR_OFFSETS
	.align		4
        /*0050*/ 	.byte	0x04, 0x1c
        /*0052*/ 	.short	(.L_19 - .L_18)


	//   ....[0]....
.L_18:
        /*0054*/ 	.word	0x000001c0


	//----- nvinfo : EIATTR_REQNTID
	.align		4
.L_19:
        /*0058*/ 	.byte	0x04, 0x10
        /*005a*/ 	.short	(.L_21 - .L_20)
.L_20:
        /*005c*/ 	.word	0x00000080
        /*0060*/ 	.word	0x00000001
        /*0064*/ 	.word	0x00000001


	//----- nvinfo : EIATTR_CBANK_PARAM_SIZE
	.align		4
.L_21:
        /*0068*/ 	.byte	0x03, 0x19
        /*006a*/ 	.short	0x001c


	//----- nvinfo : EIATTR_PARAM_CBANK
	.align		4
        /*006c*/ 	.byte	0x04, 0x0a
        /*006e*/ 	.short	(.L_23 - .L_22)
	.align		4
.L_22:
        /*0070*/ 	.word	index@(.nv.constant0.triton_poi_fused_convolution_leaky_relu_10)
        /*0074*/ 	.short	0x0210
        /*0076*/ 	.short	0x001c


	//----- nvinfo : EIATTR_SW_WAR
	.align		4
.L_23:
        /*0078*/ 	.byte	0x04, 0x36
        /*007a*/ 	.short	(.L_25 - .L_24)
.L_24:
        /*007c*/ 	.word	0x00000008
.L_25:


//--------------------- .nv.callgraph             --------------------------
	.section	.nv.callgraph,"",@"SHT_CUDA_CALLGRAPH"
	.align	4
	.sectionentsize	8
	.align		4
        /*0000*/ 	.word	0x00000000
	.align		4
        /*0004*/ 	.word	0xffffffff
	.align		4
        /*0008*/ 	.word	0x00000000
	.align		4
        /*000c*/ 	.word	0xfffffffe
	.align		4
        /*0010*/ 	.word	0x00000000
	.align		4
        /*0014*/ 	.word	0xfffffffd
	.align		4
        /*0018*/ 	.word	0x00000000
	.align		4
        /*001c*/ 	.word	0xfffffffc


//--------------------- .text.triton_poi_fused_convolution_leaky_relu_10 --------------------------
	.section	.text.triton_poi_fused_convolution_leaky_relu_10,"ax",@progbits
	.align	128
        .global         triton_poi_fused_convolution_leaky_relu_10
        .type           triton_poi_fused_convolution_leaky_relu_10,@function
        .size           triton_poi_fused_convolution_leaky_relu_10,(.L_x_1 - triton_poi_fused_convolution_leaky_relu_10)
        .other          triton_poi_fused_convolution_leaky_relu_10,@"STO_CUDA_ENTRY STV_DEFAULT"
triton_poi_fused_convolution_leaky_relu_10:
.text.triton_poi_fused_convolution_leaky_relu_10:
[----:B------:R-:W-:Y:S01]  /*0000*/  LDC R1, c[0x0][0x28] ;  /* 0x00000a00ff017b82 */ /* 0x000fe20000000800 */
[----:B------:R-:W1:Y:S07]  /*0010*/  S2R R0, SR_TID.X ;  /* 0x0000000000007919 */ /* 0x000e6e0000002100 */
[----:B------:R-:W2:Y:S01]  /*0020*/  LDC.64 R2, c[0x0][0x210] ;  /* 0x00008400ff027b82 */ /* 0x000ea20000000a00 */
[----:B------:R-:W-:Y:S01]  /*0030*/  ULDC.64 UR4, c[0x0][0x208] ;  /* 0x0000820000047ab9 */ /* 0x000fe20000000a00 */
[----:B------:R-:W-:Y:S01]  /*0040*/  ULDC.64 UR6, c[0x0][0x220] ;  /* 0x0000880000067ab9 */ /* 0x000fe20000000a00 */
[----:B------:R-:W3:Y:S01]  /*0050*/  S2R R7, SR_CTAID.X ;  /* 0x0000000000077919 */ /* 0x000ee20000002500 */
[----:B-1----:R-:W-:-:S02]  /*0060*/  LOP3.LUT R0, R0, 0x7f, RZ, 0xc0, !PT ;  /* 0x0000007f00007812 */ /* 0x002fc400078ec0ff */
[----:B---3--:R-:W-:-:S03]  /*0070*/  SHF.R.S32.HI R4, RZ, 0x18, R7 ;  /* 0x00000018ff047819 */ /* 0x008fc60000011407 */
[----:B------:R-:W-:Y:S01]  /*0080*/  IMAD R7, R7, 0x80, R0 ;  /* 0x0000008007077824 */ /* 0x000fe200078e0200 */
[----:B------:R-:W-:-:S03]  /*0090*/  SGXT R0, R4, 0x1 ;  /* 0x000000010400781a */ /* 0x000fc60000000200 */
[----:B--2---:R-:W-:Y:S01]  /*00a0*/  IMAD.WIDE R2, R7, 0x4, R2 ;  /* 0x0000000407027825 */ /* 0x004fe200078e0202 */
[----:B------:R-:W1:Y:S01]  /*00b0*/  LDC.64 R4, c[0x0][0x218] ;  /* 0x00008600ff047b82 */ /* 0x000e620000000a00 */
[----:B------:R-:W-:-:S04]  /*00c0*/  LEA.HI R0, R0, R7, RZ, 0x6 ;  /* 0x0000000700007211 */ /* 0x000fc800078f30ff */
[----:B------:R-:W-:-:S04]  /*00d0*/  SHF.R.S32.HI R0, RZ, 0x6, R0 ;  /* 0x00000006ff007819 */ /* 0x000fc80000011400 */
[----:B------:R-:W-:-:S04]  /*00e0*/  LEA.HI R6, R0, R0, RZ, 0x7 ;  /* 0x0000000000067211 */ /* 0x000fc800078f38ff */
[----:B------:R-:W-:-:S05]  /*00f0*/  LOP3.LUT R9, R6, 0xffffff80, RZ, 0xc0, !PT ;  /* 0xffffff8006097812 */ /* 0x000fca00078ec0ff */
[----:B------:R-:W-:Y:S02]  /*0100*/  IMAD.IADD R9, R0, 0x1, -R9 ;  /* 0x0000000100097824 */ /* 0x000fe400078e0a09 */
[----:B------:R-:W2:Y:S02]  /*0110*/  LDG.E R0, desc[UR4][R2.64] ;  /* 0x0000000402007981 */ /* 0x000ea4000c1e1900 */
[----:B-1----:R-:W-:-:S06]  /*0120*/  IMAD.WIDE R4, R9, 0x4, R4 ;  /* 0x0000000409047825 */ /* 0x002fcc00078e0204 */
[----:B------:R-:W2:Y:S01]  /*0130*/  LDG.E.EL R5, desc[UR4][R4.64] ;  /* 0x0000000404057981 */ /* 0x000ea2000c2e1900 */
[----:B------:R-:W-:-:S04]  /*0140*/  IADD3 R6, P1, R7, UR6, RZ ;  /* 0x0000000607067c10 */ /* 0x000fc8000ff3e0ff */
[----:B------:R-:W-:Y:S02]  /*0150*/  LEA.HI.X.SX32 R7, R7, UR7, 0x1, P1 ;  /* 0x0000000707077c11 */ /* 0x000fe400088f0eff */
[C---:B--2---:R-:W-:Y:S01]  /*0160*/  FSETP.GT.AND P0, PT, R0.reuse, -R5, PT ;  /* 0x800000050000720b */ /* 0x044fe20003f04000 */
[----:B------:R-:W-:-:S03]  /*0170*/  FADD R9, R0, R5 ;  /* 0x0000000500097221 */ /* 0x000fc60000000000 */
[----:B------:R-:W-:-:S05]  /*0180*/  SEL R11, RZ, 0x1, !P0 ;  /* 0x00000001ff0b7807 */ /* 0x000fca0004000000 */
[----:B------:R-:W-:Y:S04]  /*0190*/  STG.E.U8 desc[UR4][R6.64], R11 ;  /* 0x0000000b06007986 */ /* 0x000fe8000c101104 */
[----:B------:R-:W-:-:S05]  /*01a0*/  @!P0 FMUL R9, R9, 0.10000000149011611938 ;  /* 0x3dcccccd09098820 */ /* 0x000fca0000400000 */
[----:B------:R-:W-:Y:S01]  /*01b0*/  STG.E desc[UR4][R2.64], R9 ;  /* 0x0000000902007986 */ /* 0x000fe2000c101904 */
[----:B------:R-:W-:Y:S05]  /*01c0*/  EXIT ;  /* 0x000000000000794d */ /* 0x000fea0003800000 */
.L_x_0:
[----:B------:R-:W-:-:S00]  /*01d0*/  BRA `(.L_x_0) ;  /* 0xfffffffc00fc7947 */ /* 0x000fc0000383ffff */
[----:B------:R-:W-:-:S00]  /*01e0*/  NOP ;  /* 0x0000000000007918 */ /* 0x000fc00000000000 */
        /* <DEDUP_REMOVED lines=9> */
.L_x_1:


//--------------------- .nv.constant0.triton_poi_fused_convolution_leaky_relu_10 --------------------------
	.section	.nv.constant0.triton_poi_fused_convolution_leaky_relu_10,"a",@progbits
	.sectionflags	@""
	.align	4
.nv.constant0.triton_poi_fused_convolution_leaky_relu_10:
	.zero		556
